	.headerflags	@"EF_CUDA_TEXMODE_UNIFIED EF_CUDA_64BIT_ADDRESS EF_CUDA_ACCELERATORS EF_CUDA_SM90 EF_CUDA_VIRTUAL_SM(EF_CUDA_SM90)"
	.elftype	@"ET_EXEC"


//--------------------- .nv.info                  --------------------------
	.section	.nv.info,"",@"SHT_CUDA_INFO"
	.align	4


	//----- nvinfo : EIATTR_REGCOUNT
	.align		4
        /*0000*/ 	.byte	0x04, 0x2f
        /*0002*/ 	.short	(.L_3 - .L_2)
	.align		4
.L_2:
        /*0004*/ 	.word	index@(triton_poi_fused__native_batch_norm_legit_no_training_14)
        /*0008*/ 	.word	0x00000016


	//----- nvinfo : EIATTR_MIN_STACK_SIZE
	.align		4
.L_3:
        /*000c*/ 	.byte	0x04, 0x12
        /*000e*/ 	.short	(.L_5 - .L_4)
	.align		4
.L_4:
        /*0010*/ 	.word	index@(triton_poi_fused__native_batch_norm_legit_no_training_14)
        /*0014*/ 	.word	0x00000000


	//----- nvinfo : EIATTR_FRAME_SIZE
	.align		4
.L_5:
        /*0018*/ 	.byte	0x04, 0x11
        /*001a*/ 	.short	(.L_7 - .L_6)
	.align		4
.L_6:
        /*001c*/ 	.word	index@(triton_poi_fused__native_batch_norm_legit_no_training_14)
        /*0020*/ 	.word	0x00000000


	//----- nvinfo : EIATTR_MIN_STACK_SIZE
	.align		4
.L_7:
        /*0024*/ 	.byte	0x04, 0x12
        /*0026*/ 	.short	(.L_9 - .L_8)
	.align		4
.L_8:
        /*0028*/ 	.word	index@(triton_poi_fused__native_batch_norm_legit_no_training_14)
        /*002c*/ 	.word	0x00000000
.L_9:


//--------------------- .nv.info.triton_poi_fused__native_batch_norm_legit_no_training_14 --------------------------
	.section	.nv.info.triton_poi_fused__native_batch_norm_legit_no_training_14,"",@"SHT_CUDA_INFO"
	.sectionflags	@""
	.align	4


	//----- nvinfo : EIATTR_CUDA_API_VERSION
	.align		4
        /*0000*/ 	.byte	0x04, 0x37
        /*0002*/ 	.short	(.L_11 - .L_10)
.L_10:
        /*0004*/ 	.word	0x0000007c


	//----- nvinfo : EIATTR_KPARAM_INFO
	.align		4
.L_11:
        /*0008*/ 	.byte	0x04, 0x17
        /*000a*/ 	.short	(.L_13 - .L_12)
.L_12:
        /*000c*/ 	.word	0x00000000
        /*0010*/ 	.short	0x0006
        /*0012*/ 	.short	0x0030
        /*0014*/ 	.byte	0x00, 0xf0, 0x11, 0x00


	//----- nvinfo : EIATTR_KPARAM_INFO
	.align		4
.L_13:
        /*0018*/ 	.byte	0x04, 0x17
        /*001a*/ 	.short	(.L_15 - .L_14)
.L_14:
        /*001c*/ 	.word	0x00000000
        /*0020*/ 	.short	0x0005
        /*0022*/ 	.short	0x0028
        /*0024*/ 	.byte	0x00, 0xf4, 0x21, 0x00


	//----- nvinfo : EIATTR_KPARAM_INFO
	.align		4
.L_15:
        /*0028*/ 	.byte	0x04, 0x17
        /*002a*/ 	.short	(.L_17 - .L_16)
.L_16:
        /*002c*/ 	.word	0x00000000
        /*0030*/ 	.short	0x0004
        /*0032*/ 	.short	0x0020
        /*0034*/ 	.byte	0x00, 0xf4, 0x21, 0x00


	//----- nvinfo : EIATTR_KPARAM_INFO
	.align		4
.L_17:
        /*0038*/ 	.byte	0x04, 0x17
        /*003a*/ 	.short	(.L_19 - .L_18)
.L_18:
        /*003c*/ 	.word	0x00000000
        /*0040*/ 	.short	0x0003
        /*0042*/ 	.short	0x0018
        /*0044*/ 	.byte	0x00, 0xf4, 0x21, 0x00


	//----- nvinfo : EIATTR_KPARAM_INFO
	.align		4
.L_19:
        /*0048*/ 	.byte	0x04, 0x17
        /*004a*/ 	.short	(.L_21 - .L_20)
.L_20:
        /*004c*/ 	.word	0x00000000
        /*0050*/ 	.short	0x0002
        /*0052*/ 	.short	0x0010
        /*0054*/ 	.byte	0x00, 0xf4, 0x21, 0x00


	//----- nvinfo : EIATTR_KPARAM_INFO
	.align		4
.L_21:
        /*0058*/ 	.byte	0x04, 0x17
        /*005a*/ 	.short	(.L_23 - .L_22)
.L_22:
        /*005c*/ 	.word	0x00000000
        /*0060*/ 	.short	0x0001
        /*0062*/ 	.short	0x0008
        /*0064*/ 	.byte	0x00, 0xf4, 0x21, 0x00


	//----- nvinfo : EIATTR_KPARAM_INFO
	.align		4
.L_23:
        /*0068*/ 	.byte	0x04, 0x17
        /*006a*/ 	.short	(.L_25 - .L_24)
.L_24:
        /*006c*/ 	.word	0x00000000
        /*0070*/ 	.short	0x0000
        /*0072*/ 	.short	0x0000
        /*0074*/ 	.byte	0x00, 0xf4, 0x21, 0x00


	//----- nvinfo : EIATTR_SPARSE_MMA_MASK
	.align		4
.L_25:
        /*0078*/ 	.byte	0x03, 0x50
        /*007a*/ 	.short	0x0000


	//----- nvinfo : EIATTR_MAXREG_COUNT
	.align		4
        /*007c*/ 	.byte	0x03, 0x1b
        /*007e*/ 	.short	0x00ff


	//----- nvinfo : EIATTR_EXIT_INSTR_OFFSETS
	.align		4
        /*0080*/ 	.byte	0x04, 0x1c
        /*0082*/ 	.short	(.L_27 - .L_26)


	//   ....[0]....
.L_26:
        /*0084*/ 	.word	0x00000440


	//   ....[1]....
        /*0088*/ 	.word	0x00000460


	//----- nvinfo : EIATTR_REQNTID
	.align		4
.L_27:
        /*008c*/ 	.byte	0x04, 0x10
        /*008e*/ 	.short	(.L_29 - .L_28)
.L_28:
        /*0090*/ 	.word	0x00000080
        /*0094*/ 	.word	0x00000001
        /*0098*/ 	.word	0x00000001


	//----- nvinfo : EIATTR_CBANK_PARAM_SIZE
	.align		4
.L_29:
        /*009c*/ 	.byte	0x03, 0x19
        /*009e*/ 	.short	0x0034


	//----- nvinfo : EIATTR_PARAM_CBANK
	.align		4
        /*00a0*/ 	.byte	0x04, 0x0a
        /*00a2*/ 	.short	(.L_31 - .L_30)
	.align		4
.L_30:
        /*00a4*/ 	.word	index@(.nv.constant0.triton_poi_fused__native_batch_norm_legit_no_training_14)
        /*00a8*/ 	.short	0x0210
        /*00aa*/ 	.short	0x0034


	//----- nvinfo : EIATTR_SW_WAR
	.align		4
.L_31:
        /*00ac*/ 	.byte	0x04, 0x36
        /*00ae*/ 	.short	(.L_33 - .L_32)
.L_32:
        /*00b0*/ 	.word	0x00000008
.L_33:


//--------------------- .nv.callgraph             --------------------------
	.section	.nv.callgraph,"",@"SHT_CUDA_CALLGRAPH"
	.align	4
	.sectionentsize	8
	.align		4
        /*0000*/ 	.word	0x00000000
	.align		4
        /*0004*/ 	.word	0xffffffff
	.align		4
        /*0008*/ 	.word	0x00000000
	.align		4
        /*000c*/ 	.word	0xfffffffe
	.align		4
        /*0010*/ 	.word	0x00000000
	.align		4
        /*0014*/ 	.word	0xfffffffd
	.align		4
        /*0018*/ 	.word	0x00000000
	.align		4
        /*001c*/ 	.word	0xfffffffc


//--------------------- .nv.constant4             --------------------------
	.section	.nv.constant4,"a",@progbits
	.align	8
	.align		8
.nv.constant4:
        /*0000*/ 	.dword	_$_str
	.align		8
        /*0008*/ 	.dword	_$_str_$_2


//--------------------- .text.triton_poi_fused__native_batch_norm_legit_no_training_14 --------------------------
	.section	.text.triton_poi_fused__native_batch_norm_legit_no_training_14,"ax",@progbits
	.align	128
        .global         triton_poi_fused__native_batch_norm_legit_no_training_14
        .type           triton_poi_fused__native_batch_norm_legit_no_training_14,@function
        .size           triton_poi_fused__native_batch_norm_legit_no_training_14,(.L_x_1 - triton_poi_fused__native_batch_norm_legit_no_training_14)
        .other          triton_poi_fused__native_batch_norm_legit_no_training_14,@"STO_CUDA_ENTRY STV_DEFAULT"
triton_poi_fused__native_batch_norm_legit_no_training_14:
.text.triton_poi_fused__native_batch_norm_legit_no_training_14:
[----:B------:R-:W0:Y:S01]  /*0000*/  LDC R1, c[0x0][0x28] ;  /* 0x00000a00ff017b82 */ /* 0x000e220000000800 */
[----:B------:R-:W1:Y:S07]  /*0010*/  S2R R0, SR_TID.X ;  /* 0x0000000000007919 */ /* 0x000e6e0000002100 */
[----:B------:R-:W2:Y:S01]  /*0020*/  LDC.64 R8, c[0x0][0x220] ;  /* 0x00008800ff087b82 */ /* 0x000ea20000000a00 */
[----:B------:R-:W-:Y:S01]  /*0030*/  ULDC.64 UR4, c[0x0][0x208] ;  /* 0x0000820000047ab9 */ /* 0x000fe20000000a00 */
[----:B------:R-:W3:Y:S06]  /*0040*/  S2R R5, SR_CTAID.X ;  /* 0x0000000000057919 */ /* 0x000eec0000002500 */
[----:B------:R-:W4:Y:S08]  /*0050*/  LDC.64 R14, c[0x0][0x218] ;  /* 0x00008600ff0e7b82 */ /* 0x000f300000000a00 */
[----:B------:R-:W5:Y:S08]  /*0060*/  LDC.64 R12, c[0x0][0x210] ;  /* 0x00008400ff0c7b82 */ /* 0x000f700000000a00 */
[----:B------:R-:W4:Y:S01]  /*0070*/  LDC.64 R16, c[0x0][0x228] ;  /* 0x00008a00ff107b82 */ /* 0x000f220000000a00 */
[----:B-1----:R-:W-:-:S07]  /*0080*/  SHF.L.U32 R0, R0, 0x1, RZ ;  /* 0x0000000100007819 */ /* 0x002fce00000006ff */
[----:B------:R-:W1:Y:S01]  /*0090*/  LDC.64 R18, c[0x0][0x230] ;  /* 0x00008c00ff127b82 */ /* 0x000e620000000a00 */
[----:B---3--:R-:W-:Y:S02]  /*00a0*/  SHF.R.S32.HI R3, RZ, 0x17, R5 ;  /* 0x00000017ff037819 */ /* 0x008fe40000011405 */
[----:B------:R-:W-:Y:S02]  /*00b0*/  LOP3.LUT R0, R0, 0xfe, RZ, 0xc0, !PT ;  /* 0x000000fe00007812 */ /* 0x000fe400078ec0ff */
[----:B------:R-:W-:Y:S02]  /*00c0*/  SGXT R3, R3, 0x1 ;  /* 0x000000010303781a */ /* 0x000fe40000000200 */
[----:B------:R-:W-:Y:S02]  /*00d0*/  LEA R0, R5, R0, 0x8 ;  /* 0x0000000005007211 */ /* 0x000fe400078e40ff */
[----:B------:R-:W-:Y:S02]  /*00e0*/  CS2R R4, SRZ ;  /* 0x0000000000047805 */ /* 0x000fe4000001ff00 */
[----:B------:R-:W-:-:S02]  /*00f0*/  LEA.HI R3, R3, R0, RZ, 0x4 ;  /* 0x0000000003037211 */ /* 0x000fc400078f20ff */
[----:B------:R-:W-:Y:S02]  /*0100*/  ISETP.GE.AND P4, PT, R0, 0x100, PT ;  /* 0x000001000000780c */ /* 0x000fe40003f86270 */
[----:B------:R-:W-:-:S04]  /*0110*/  SHF.R.S32.HI R3, RZ, 0x4, R3 ;  /* 0x00000004ff037819 */ /* 0x000fc80000011403 */
[----:B------:R-:W-:-:S04]  /*0120*/  LEA.HI R2, R3, R3, RZ, 0x2 ;  /* 0x0000000303027211 */ /* 0x000fc800078f10ff */
[----:B------:R-:W-:-:S04]  /*0130*/  LOP3.LUT R2, R2, 0xfffffffc, RZ, 0xc0, !PT ;  /* 0xfffffffc02027812 */ /* 0x000fc800078ec0ff */
[----:B------:R-:W-:-:S05]  /*0140*/  IADD3 R11, R3, -R2, RZ ;  /* 0x80000002030b7210 */ /* 0x000fca0007ffe0ff */
[----:B--2---:R-:W-:-:S05]  /*0150*/  IMAD.WIDE R8, R11, 0x4, R8 ;  /* 0x000000040b087825 */ /* 0x004fca00078e0208 */
[----:B------:R-:W2:Y:S04]  /*0160*/  @!P4 LDG.E.EL R4, desc[UR4][R8.64] ;  /* 0x000000040804c981 */ /* 0x000ea8000c2e1900 */
[----:B------:R3:W2:Y:S01]  /*0170*/  @!P4 LDG.E.EL R5, desc[UR4][R8.64] ;  /* 0x000000040805c981 */ /* 0x0006a2000c2e1900 */
[----:B------:R-:W-:Y:S02]  /*0180*/  CS2R R6, SRZ ;  /* 0x0000000000067805 */ /* 0x000fe4000001ff00 */
[----:B------:R-:W-:Y:S01]  /*0190*/  CS2R R2, SRZ ;  /* 0x0000000000027805 */ /* 0x000fe2000001ff00 */
[----:B----4-:R-:W-:-:S04]  /*01a0*/  IMAD.WIDE R14, R11, 0x4, R14 ;  /* 0x000000040b0e7825 */ /* 0x010fc800078e020e */
[----:B-----5:R-:W-:Y:S01]  /*01b0*/  IMAD.WIDE R12, R0, 0x4, R12 ;  /* 0x00000004000c7825 */ /* 0x020fe200078e020c */
[----:B------:R-:W4:Y:S04]  /*01c0*/  @!P4 LDG.E.EL R6, desc[UR4][R14.64] ;  /* 0x000000040e06c981 */ /* 0x000f28000c2e1900 */
[----:B------:R-:W4:Y:S01]  /*01d0*/  @!P4 LDG.E.64 R2, desc[UR4][R12.64] ;  /* 0x000000040c02c981 */ /* 0x000f22000c1e1b00 */
[C---:B0-----:R-:W-:Y:S01]  /*01e0*/  IMAD.WIDE R16, R11.reuse, 0x4, R16 ;  /* 0x000000040b107825 */ /* 0x041fe200078e0210 */
[----:B---3--:R-:W-:Y:S02]  /*01f0*/  CS2R R8, SRZ ;  /* 0x0000000000087805 */ /* 0x008fe4000001ff00 */
[----:B------:R0:W3:Y:S01]  /*0200*/  @!P4 LDG.E.EL R7, desc[UR4][R14.64] ;  /* 0x000000040e07c981 */ /* 0x0000e2000c2e1900 */
[----:B-1----:R-:W-:Y:S01]  /*0210*/  IMAD.WIDE R18, R11, 0x4, R18 ;  /* 0x000000040b127825 */ /* 0x002fe200078e0212 */
[----:B------:R-:W-:-:S04]  /*0220*/  CS2R R10, SRZ ;  /* 0x00000000000a7805 */ /* 0x000fc8000001ff00 */
[----:B------:R-:W5:Y:S04]  /*0230*/  @!P4 LDG.E.EL R8, desc[UR4][R18.64] ;  /* 0x000000041208c981 */ /* 0x000f68000c2e1900 */
[----:B------:R-:W5:Y:S04]  /*0240*/  @!P4 LDG.E.EL R11, desc[UR4][R16.64] ;  /* 0x00000004100bc981 */ /* 0x000f68000c2e1900 */
[----:B------:R-:W3:Y:S04]  /*0250*/  @!P4 LDG.E.EL R10, desc[UR4][R16.64] ;  /* 0x00000004100ac981 */ /* 0x000ee8000c2e1900 */
[----:B------:R-:W3:Y:S01]  /*0260*/  @!P4 LDG.E.EL R9, desc[UR4][R18.64] ;  /* 0x000000041209c981 */ /* 0x000ee2000c2e1900 */
[----:B0-----:R-:W-:Y:S01]  /*0270*/  HFMA2.MMA R15, -RZ, RZ, 1.625, 0 ;  /* 0x3e800000ff0f7435 */ /* 0x001fe200000001ff */
[----:B--2---:R-:W-:Y:S01]  /*0280*/  FADD R4, R4, 9.9999997473787516356e-06 ;  /* 0x3727c5ac04047421 */ /* 0x004fe20000000000 */
[----:B------:R-:W-:-:S03]  /*0290*/  FADD R12, R5, 9.9999997473787516356e-06 ;  /* 0x3727c5ac050c7421 */ /* 0x000fc60000000000 */
[----:B------:R0:W1:Y:S08]  /*02a0*/  MUFU.SQRT R13, R4 ;  /* 0x00000004000d7308 */ /* 0x0000700000002000 */
[----:B------:R-:W2:Y:S01]  /*02b0*/  MUFU.SQRT R14, R12 ;  /* 0x0000000c000e7308 */ /* 0x000ea20000002000 */
[----:B0-----:R-:W0:Y:S01]  /*02c0*/  LDC.64 R4, c[0x0][0x238] ;  /* 0x00008e00ff047b82 */ /* 0x001e220000000a00 */
[----:B-1----:R-:W-:-:S02]  /*02d0*/  FSETP.GT.AND P0, PT, R13, 8.50705917302346158658e+37, PT ;  /* 0x7e8000000d00780b */ /* 0x002fc40003f04000 */
[----:B------:R-:W-:Y:S02]  /*02e0*/  FSETP.GEU.AND P2, PT, R13, 1.175494350822287508e-38, PT ;  /* 0x008000000d00780b */ /* 0x000fe40003f4e000 */
[C---:B--2---:R-:W-:Y:S02]  /*02f0*/  FSETP.GT.AND P1, PT, R14.reuse, 8.50705917302346158658e+37, PT ;  /* 0x7e8000000e00780b */ /* 0x044fe40003f24000 */
[----:B------:R-:W-:-:S07]  /*0300*/  FSETP.GEU.AND P3, PT, R14, 1.175494350822287508e-38, PT ;  /* 0x008000000e00780b */ /* 0x000fce0003f6e000 */
[----:B------:R-:W-:-:S04]  /*0310*/  @P0 FMUL R13, R13, 0.25 ;  /* 0x3e8000000d0d0820 */ /* 0x000fc80000400000 */
[----:B------:R-:W-:Y:S01]  /*0320*/  @!P2 FMUL R13, R13, 16777216 ;  /* 0x4b8000000d0da820 */ /* 0x000fe20000400000 */
[----:B------:R-:W-:-:S04]  /*0330*/  @P1 FMUL R14, R14, 0.25 ;  /* 0x3e8000000e0e1820 */ /* 0x000fc80000400000 */
[----:B------:R-:W-:Y:S01]  /*0340*/  @!P3 FMUL R14, R14, 16777216 ;  /* 0x4b8000000e0eb820 */ /* 0x000fe20000400000 */
[----:B------:R-:W1:Y:S01]  /*0350*/  MUFU.RCP R13, R13 ;  /* 0x0000000d000d7308 */ /* 0x000e620000001000 */
[----:B------:R-:W-:-:S07]  /*0360*/  FSEL R12, R15, 1, P0 ;  /* 0x3f8000000f0c7808 */ /* 0x000fce0000000000 */
[----:B------:R-:W2:Y:S01]  /*0370*/  MUFU.RCP R14, R14 ;  /* 0x0000000e000e7308 */ /* 0x000ea20000001000 */
[----:B------:R-:W-:Y:S01]  /*0380*/  FSEL R15, R15, 1, P1 ;  /* 0x3f8000000f0f7808 */ /* 0x000fe20000800000 */
[----:B------:R-:W-:Y:S01]  /*0390*/  @!P2 FMUL R12, R12, 16777216 ;  /* 0x4b8000000c0ca820 */ /* 0x000fe20000400000 */
[----:B----4-:R-:W-:-:S03]  /*03a0*/  FADD R3, -R6, R3 ;  /* 0x0000000306037221 */ /* 0x010fc60000000100 */
[----:B------:R-:W-:Y:S01]  /*03b0*/  @!P3 FMUL R15, R15, 16777216 ;  /* 0x4b8000000f0fb820 */ /* 0x000fe20000400000 */
[----:B---3--:R-:W-:Y:S01]  /*03c0*/  FADD R2, -R7, R2 ;  /* 0x0000000207027221 */ /* 0x008fe20000000100 */
[----:B-1----:R-:W-:Y:S02]  /*03d0*/  FMUL R13, R13, R12 ;  /* 0x0000000c0d0d7220 */ /* 0x002fe40000400000 */
[----:B--2---:R-:W-:Y:S02]  /*03e0*/  FMUL R6, R14, R15 ;  /* 0x0000000f0e067220 */ /* 0x004fe40000400000 */
[----:B------:R-:W-:Y:S02]  /*03f0*/  FMUL R13, R2, R13 ;  /* 0x0000000d020d7220 */ /* 0x000fe40000400000 */
[----:B------:R-:W-:Y:S01]  /*0400*/  FMUL R6, R3, R6 ;  /* 0x0000000603067220 */ /* 0x000fe20000400000 */
[----:B0-----:R-:W-:-:S04]  /*0410*/  IMAD.WIDE R4, R0, 0x4, R4 ;  /* 0x0000000400047825 */ /* 0x001fc800078e0204 */
[----:B-----5:R-:W-:Y:S01]  /*0420*/  FFMA R8, R13, R11, R8 ;  /* 0x0000000b0d087223 */ /* 0x020fe20000000008 */
[----:B------:R-:W-:Y:S01]  /*0430*/  FFMA R9, R6, R10, R9 ;  /* 0x0000000a06097223 */ /* 0x000fe20000000009 */
[----:B------:R-:W-:Y:S06]  /*0440*/  @P4 EXIT ;  /* 0x000000000000494d */ /* 0x000fec0003800000 */
[----:B------:R-:W-:Y:S01]  /*0450*/  STG.E.64 desc[UR4][R4.64], R8 ;  /* 0x0000000804007986 */ /* 0x000fe2000c101b04 */
[----:B------:R-:W-:Y:S05]  /*0460*/  EXIT ;  /* 0x000000000000794d */ /* 0x000fea0003800000 */
.L_x_0:
[----:B------:R-:W-:-:S00]  /*0470*/  BRA `(.L_x_0) ;  /* 0xfffffffc00fc7947 */ /* 0x000fc0000383ffff */
[----:B------:R-:W-:-:S00]  /*0480*/  NOP ;  /* 0x0000000000007918 */ /* 0x000fc00000000000 */
[----:B------:R-:W-:-:S00]  /*0490*/  NOP ;  /* 0x0000000000007918 */ /* 0x000fc00000000000 */
[----:B------:R-:W-:-:S00]  /*04a0*/  NOP ;  /* 0x0000000000007918 */ /* 0x000fc00000000000 */
[----:B------:R-:W-:-:S00]  /*04b0*/  NOP ;  /* 0x0000000000007918 */ /* 0x000fc00000000000 */
[----:B------:R-:W-:-:S00]  /*04c0*/  NOP ;  /* 0x0000000000007918 */ /* 0x000fc00000000000 */
[----:B------:R-:W-:-:S00]  /*04d0*/  NOP ;  /* 0x0000000000007918 */ /* 0x000fc00000000000 */
[----:B------:R-:W-:-:S00]  /*04e0*/  NOP ;  /* 0x0000000000007918 */ /* 0x000fc00000000000 */
[----:B------:R-:W-:-:S00]  /*04f0*/  NOP ;  /* 0x0000000000007918 */ /* 0x000fc00000000000 */
.L_x_1:


//--------------------- .nv.global.init           --------------------------
	.section	.nv.global.init,"aw",@progbits
.nv.global.init:
	.type		_$_str,@object
	.size		_$_str,(_$_str_$_2 - _$_str)
_$_str:
        /*0000*/ 	.byte	0x5f, 0x5f, 0x43, 0x55, 0x44, 0x41, 0x5f, 0x46, 0x54, 0x5a, 0x00
	.type		_$_str_$_2,@object
	.size		_$_str_$_2,(.L_1 - _$_str_$_2)
_$_str_$_2:
        /*000b*/ 	.byte	0x5f, 0x5f, 0x43, 0x55, 0x44, 0x41, 0x5f, 0x50, 0x52, 0x45, 0x43, 0x5f, 0x53, 0x51, 0x52, 0x54
        /*001b*/ 	.byte	0x00
.L_1:


//--------------------- .nv.constant0.triton_poi_fused__native_batch_norm_legit_no_training_14 --------------------------
	.section	.nv.constant0.triton_poi_fused__native_batch_norm_legit_no_training_14,"a",@progbits
	.sectionflags	@""
	.align	4
.nv.constant0.triton_poi_fused__native_batch_norm_legit_no_training_14:
	.zero		580
